	.headerflags	@"EF_CUDA_TEXMODE_UNIFIED EF_CUDA_64BIT_ADDRESS EF_CUDA_SM89 EF_CUDA_VIRTUAL_SM(EF_CUDA_SM89)"
	.elftype	@"ET_EXEC"


//--------------------- .nv.info                  --------------------------
	.section	.nv.info,"",@"SHT_CUDA_INFO"
	.align	4


	//----- nvinfo : EIATTR_REGCOUNT
	.align		4
        /*0000*/ 	.byte	0x04, 0x2f
        /*0002*/ 	.short	(.L_1 - .L_0)
	.align		4
.L_0:
        /*0004*/ 	.word	index@(triton__0d1d2d3d456de7)
        /*0008*/ 	.word	0x00000028


	//----- nvinfo : EIATTR_MAX_STACK_SIZE
	.align		4
.L_1:
        /*000c*/ 	.byte	0x04, 0x23
        /*000e*/ 	.short	(.L_3 - .L_2)
	.align		4
.L_2:
        /*0010*/ 	.word	index@(triton__0d1d2d3d456de7)
        /*0014*/ 	.word	0x00000000


	//----- nvinfo : EIATTR_MIN_STACK_SIZE
	.align		4
.L_3:
        /*0018*/ 	.byte	0x04, 0x12
        /*001a*/ 	.short	(.L_5 - .L_4)
	.align		4
.L_4:
        /*001c*/ 	.word	index@(triton__0d1d2d3d456de7)
        /*0020*/ 	.word	0x00000000


	//----- nvinfo : EIATTR_FRAME_SIZE
	.align		4
.L_5:
        /*0024*/ 	.byte	0x04, 0x11
        /*0026*/ 	.short	(.L_7 - .L_6)
	.align		4
.L_6:
        /*0028*/ 	.word	index@(triton__0d1d2d3d456de7)
        /*002c*/ 	.word	0x00000000
.L_7:


//--------------------- .nv.info.triton__0d1d2d3d456de7 --------------------------
	.section	.nv.info.triton__0d1d2d3d456de7,"",@"SHT_CUDA_INFO"
	.align	4


	//----- nvinfo : EIATTR_CUDA_API_VERSION
	.align		4
        /*0000*/ 	.byte	0x04, 0x37
        /*0002*/ 	.short	(.L_9 - .L_8)
.L_8:
        /*0004*/ 	.word	0x0000007b


	//----- nvinfo : EIATTR_PARAM_CBANK
	.align		4
.L_9:
        /*0008*/ 	.byte	0x04, 0x0a
        /*000a*/ 	.short	(.L_11 - .L_10)
	.align		4
.L_10:
        /*000c*/ 	.word	index@(.nv.constant0.triton__0d1d2d3d456de7)
        /*0010*/ 	.short	0x0160
        /*0012*/ 	.short	0x0030


	//----- nvinfo : EIATTR_CBANK_PARAM_SIZE
	.align		4
.L_11:
        /*0014*/ 	.byte	0x03, 0x19
        /*0016*/ 	.short	0x0030


	//----- nvinfo : EIATTR_KPARAM_INFO
	.align		4
        /*0018*/ 	.byte	0x04, 0x17
        /*001a*/ 	.short	(.L_13 - .L_12)
.L_12:
        /*001c*/ 	.word	0x00000000
        /*0020*/ 	.short	0x0007
        /*0022*/ 	.short	0x002c
        /*0024*/ 	.byte	0x00, 0xf0, 0x11, 0x00


	//----- nvinfo : EIATTR_KPARAM_INFO
	.align		4
.L_13:
        /*0028*/ 	.byte	0x04, 0x17
        /*002a*/ 	.short	(.L_15 - .L_14)
.L_14:
        /*002c*/ 	.word	0x00000000
        /*0030*/ 	.short	0x0006
        /*0032*/ 	.short	0x0028
        /*0034*/ 	.byte	0x00, 0xf0, 0x11, 0x00


	//----- nvinfo : EIATTR_KPARAM_INFO
	.align		4
.L_15:
        /*0038*/ 	.byte	0x04, 0x17
        /*003a*/ 	.short	(.L_17 - .L_16)
.L_16:
        /*003c*/ 	.word	0x00000000
        /*0040*/ 	.short	0x0005
        /*0042*/ 	.short	0x0024
        /*0044*/ 	.byte	0x00, 0xf0, 0x11, 0x00


	//----- nvinfo : EIATTR_KPARAM_INFO
	.align		4
.L_17:
        /*0048*/ 	.byte	0x04, 0x17
        /*004a*/ 	.short	(.L_19 - .L_18)
.L_18:
        /*004c*/ 	.word	0x00000000
        /*0050*/ 	.short	0x0004
        /*0052*/ 	.short	0x0020
        /*0054*/ 	.byte	0x00, 0xf0, 0x11, 0x00


	//----- nvinfo : EIATTR_KPARAM_INFO
	.align		4
.L_19:
        /*0058*/ 	.byte	0x04, 0x17
        /*005a*/ 	.short	(.L_21 - .L_20)
.L_20:
        /*005c*/ 	.word	0x00000000
        /*0060*/ 	.short	0x0003
        /*0062*/ 	.short	0x0018
        /*0064*/ 	.byte	0x00, 0xf0, 0x21, 0x00


	//----- nvinfo : EIATTR_KPARAM_INFO
	.align		4
.L_21:
        /*0068*/ 	.byte	0x04, 0x17
        /*006a*/ 	.short	(.L_23 - .L_22)
.L_22:
        /*006c*/ 	.word	0x00000000
        /*0070*/ 	.short	0x0002
        /*0072*/ 	.short	0x0010
        /*0074*/ 	.byte	0x00, 0xf0, 0x21, 0x00


	//----- nvinfo : EIATTR_KPARAM_INFO
	.align		4
.L_23:
        /*0078*/ 	.byte	0x04, 0x17
        /*007a*/ 	.short	(.L_25 - .L_24)
.L_24:
        /*007c*/ 	.word	0x00000000
        /*0080*/ 	.short	0x0001
        /*0082*/ 	.short	0x0008
        /*0084*/ 	.byte	0x00, 0xf0, 0x21, 0x00


	//----- nvinfo : EIATTR_KPARAM_INFO
	.align		4
.L_25:
        /*0088*/ 	.byte	0x04, 0x17
        /*008a*/ 	.short	(.L_27 - .L_26)
.L_26:
        /*008c*/ 	.word	0x00000000
        /*0090*/ 	.short	0x0000
        /*0092*/ 	.short	0x0000
        /*0094*/ 	.byte	0x00, 0xf0, 0x21, 0x00


	//----- nvinfo : EIATTR_MAXREG_COUNT
	.align		4
.L_27:
        /*0098*/ 	.byte	0x03, 0x1b
        /*009a*/ 	.short	0x00ff


	//----- nvinfo : EIATTR_EXIT_INSTR_OFFSETS
	.align		4
        /*009c*/ 	.byte	0x04, 0x1c
        /*009e*/ 	.short	(.L_29 - .L_28)


	//   ....[0]....
.L_28:
        /*00a0*/ 	.word	0x00000ee0


	//   ....[1]....
        /*00a4*/ 	.word	0x00000f10


	//----- nvinfo : EIATTR_CTAIDZ_USED
	.align		4
.L_29:
        /*00a8*/ 	.byte	0x01, 0x04
	.zero		2


	//----- nvinfo : EIATTR_MAX_THREADS
	.align		4
        /*00ac*/ 	.byte	0x04, 0x05
        /*00ae*/ 	.short	(.L_31 - .L_30)
.L_30:
        /*00b0*/ 	.word	0x00000080
        /*00b4*/ 	.word	0x00000001
        /*00b8*/ 	.word	0x00000001
.L_31:


//--------------------- .nv.rel.action            --------------------------
	.section	.nv.rel.action,"",@"SHT_CUDA_RELOCINFO"
	.align	8
	.sectionentsize	8
        /*0000*/ 	.byte	0x73, 0x00, 0x00, 0x00, 0x00, 0x00, 0x00, 0x00, 0x00, 0x00, 0x00, 0x11, 0x25, 0x00, 0x05, 0x36


//--------------------- .nv.constant0.triton__0d1d2d3d456de7 --------------------------
	.section	.nv.constant0.triton__0d1d2d3d456de7,"a",@progbits
	.align	4
.nv.constant0.triton__0d1d2d3d456de7:
	.zero		400


//--------------------- .text.triton__0d1d2d3d456de7 --------------------------
	.section	.text.triton__0d1d2d3d456de7,"ax",@progbits
	.sectionflags	@"SHF_BARRIERS=1"
	.sectioninfo	@"SHI_REGISTERS=40"
	.align	128
        .global         triton__0d1d2d3d456de7
        .type           triton__0d1d2d3d456de7,@function
        .size           triton__0d1d2d3d456de7,(.L_x_1 - triton__0d1d2d3d456de7)
        .other          triton__0d1d2d3d456de7,@"STO_CUDA_ENTRY STV_DEFAULT"
triton__0d1d2d3d456de7:
.text.triton__0d1d2d3d456de7:
[----:B------:R-:W-:-:S02]  /*0000*/  IMAD.MOV.U32 R1, RZ, RZ, c[0x0][0x28] ;  /* 0x00000a00ff017624 */ /* 0x000fc400078e00ff */
[----:B------:R-:W0:Y:S01]  /*0010*/  S2R R2, SR_CTAID.Z ;  /* 0x0000000000027919 */ /* 0x000e220000002700 */
[----:B------:R-:W1:Y:S01]  /*0020*/  S2UR UR4, SR_CTAID.Y ;  /* 0x00000000000479c3 */ /* 0x000e620000002600 */
[----:B------:R-:W-:Y:S01]  /*0030*/  IMAD.MOV.U32 R32, RZ, RZ, 0x2 ;  /* 0x00000002ff207424 */ /* 0x000fe200078e00ff */
[----:B------:R-:W-:Y:S01]  /*0040*/  CS2R R6, SRZ ;  /* 0x0000000000067805 */ /* 0x000fe2000001ff00 */
[----:B------:R-:W2:Y:S01]  /*0050*/  S2R R12, SR_TID.X ;  /* 0x00000000000c7919 */ /* 0x000ea20000002100 */
[----:B------:R-:W-:-:S03]  /*0060*/  ULDC.64 UR6, c[0x0][0x118] ;  /* 0x0000460000067ab9 */ /* 0x000fc60000000a00 */
[----:B------:R-:W3:Y:S01]  /*0070*/  S2R R26, SR_CTAID.X ;  /* 0x00000000001a7919 */ /* 0x000ee20000002500 */
[----:B0-----:R-:W-:Y:S02]  /*0080*/  IADD3 R2, R2, 0x1, RZ ;  /* 0x0000000102027810 */ /* 0x001fe40007ffe0ff */
[--C-:B--2---:R-:W-:Y:S01]  /*0090*/  SHF.R.U32.HI R10, RZ, 0x5, R12.reuse ;  /* 0x00000005ff0a7819 */ /* 0x104fe2000001160c */
[----:B------:R-:W-:Y:S01]  /*00a0*/  IMAD.SHL.U32 R0, R12, 0x8, RZ ;  /* 0x000000080c007824 */ /* 0x000fe200078e00ff */
[----:B------:R-:W-:Y:S01]  /*00b0*/  SHF.R.U32.HI R3, RZ, 0x2, R12 ;  /* 0x00000002ff037819 */ /* 0x000fe2000001160c */
[----:B-1----:R-:W-:Y:S01]  /*00c0*/  IMAD R31, R2, UR4, RZ ;  /* 0x00000004021f7c24 */ /* 0x002fe2000f8e02ff */
[----:B------:R-:W-:Y:S01]  /*00d0*/  SGXT.U32 R10, R10, 0x2 ;  /* 0x000000020a0a781a */ /* 0x000fe20000000000 */
[----:B---3--:R-:W-:Y:S01]  /*00e0*/  IMAD.SHL.U32 R26, R26, 0x20, RZ ;  /* 0x000000201a1a7824 */ /* 0x008fe200078e00ff */
[----:B------:R-:W-:Y:S01]  /*00f0*/  SGXT.U32 R2, R3, 0x3 ;  /* 0x000000030302781a */ /* 0x000fe20000000000 */
[----:B------:R-:W-:Y:S01]  /*0100*/  IMAD.SHL.U32 R31, R31, 0x20, RZ ;  /* 0x000000201f1f7824 */ /* 0x000fe200078e00ff */
[----:B------:R-:W-:Y:S01]  /*0110*/  LOP3.LUT R0, R0, 0x18, RZ, 0xc0, !PT ;  /* 0x0000001800007812 */ /* 0x000fe200078ec0ff */
[----:B------:R-:W-:Y:S01]  /*0120*/  IMAD.SHL.U32 R3, R10, 0x8, RZ ;  /* 0x000000080a037824 */ /* 0x000fe200078e00ff */
[----:B------:R-:W-:-:S02]  /*0130*/  ULDC.64 UR4, c[0x0][0x180] ;  /* 0x0000600000047ab9 */ /* 0x000fc40000000a00 */
[----:B------:R-:W-:Y:S02]  /*0140*/  LOP3.LUT R4, R31, R0, RZ, 0xfc, !PT ;  /* 0x000000001f047212 */ /* 0x000fe400078efcff */
[----:B------:R-:W-:Y:S02]  /*0150*/  LOP3.LUT R11, R3, R2, RZ, 0xfc, !PT ;  /* 0x00000002030b7212 */ /* 0x000fe400078efcff */
[----:B------:R-:W-:Y:S02]  /*0160*/  ISETP.GE.AND P0, PT, R4, 0x1b80, PT ;  /* 0x00001b800400780c */ /* 0x000fe40003f06270 */
[----:B------:R-:W-:-:S04]  /*0170*/  LOP3.LUT R3, R26, R11, RZ, 0xfc, !PT ;  /* 0x0000000b1a037212 */ /* 0x000fc800078efcff */
[C---:B------:R-:W-:Y:S01]  /*0180*/  ISETP.LT.AND P0, PT, R3.reuse, c[0x0][0x18c], !P0 ;  /* 0x0000630003007a0c */ /* 0x040fe20004701270 */
[----:B------:R-:W-:Y:S02]  /*0190*/  IMAD R9, R3, 0x1b80, R4 ;  /* 0x00001b8003097824 */ /* 0x000fe400078e0204 */
[----:B------:R-:W-:Y:S02]  /*01a0*/  CS2R R4, SRZ ;  /* 0x0000000000047805 */ /* 0x000fe4000001ff00 */
[----:B------:R-:W-:-:S08]  /*01b0*/  IMAD.WIDE R8, R9, R32, c[0x0][0x160] ;  /* 0x0000580009087625 */ /* 0x000fd000078e0220 */
[----:B------:R-:W2:Y:S01]  /*01c0*/  @P0 LDG.E.EL.128 R4, [R8.64] ;  /* 0x0000000608040981 */ /* 0x000ea2000c2e1d00 */
[C---:B------:R-:W-:Y:S01]  /*01d0*/  LOP3.LUT R15, R31.reuse, R10, RZ, 0xfc, !PT ;  /* 0x0000000a1f0f7212 */ /* 0x040fe200078efcff */
[----:B------:R-:W-:Y:S01]  /*01e0*/  IMAD R11, R0, 0x21, R11 ;  /* 0x00000021000b7824 */ /* 0x000fe200078e020b */
[----:B------:R-:W-:Y:S02]  /*01f0*/  LOP3.LUT R3, R31, 0x4, R10, 0xfe, !PT ;  /* 0x000000041f037812 */ /* 0x000fe400078efe0a */
[----:B------:R-:W-:Y:S01]  /*0200*/  LOP3.LUT R26, R26, 0x1f, R12, 0xf8, !PT ;  /* 0x0000001f1a1a7812 */ /* 0x000fe200078ef80c */
[----:B------:R-:W-:Y:S01]  /*0210*/  IMAD.HI R0, R15, 0x66666667, RZ ;  /* 0x666666670f007827 */ /* 0x000fe200078e02ff */
[----:B------:R-:W-:Y:S02]  /*0220*/  ISETP.GE.AND P2, PT, R3, 0x1b80, PT ;  /* 0x00001b800300780c */ /* 0x000fe40003f46270 */
[----:B------:R-:W-:Y:S01]  /*0230*/  ISETP.GE.AND P1, PT, R15, 0x1b80, PT ;  /* 0x00001b800f00780c */ /* 0x000fe20003f26270 */
[----:B------:R-:W-:Y:S01]  /*0240*/  IMAD.HI R2, R3, 0x66666667, RZ ;  /* 0x6666666703027827 */ /* 0x000fe200078e02ff */
[----:B------:R-:W-:-:S03]  /*0250*/  ISETP.GE.AND P0, PT, R26, c[0x0][0x18c], PT ;  /* 0x000063001a007a0c */ /* 0x000fc60003f06270 */
[----:B------:R-:W-:Y:S01]  /*0260*/  IMAD.SHL.U32 R17, R11, 0x2, RZ ;  /* 0x000000020b117824 */ /* 0x000fe200078e00ff */
[----:B------:R-:W-:Y:S02]  /*0270*/  SHF.R.U32.HI R11, RZ, 0x1f, R0 ;  /* 0x0000001fff0b7819 */ /* 0x000fe40000011600 */
[----:B------:R-:W-:Y:S02]  /*0280*/  SHF.R.U32.HI R13, RZ, 0x1f, R2 ;  /* 0x0000001fff0d7819 */ /* 0x000fe40000011602 */
[----:B------:R-:W-:Y:S02]  /*0290*/  LEA.HI.SX32 R0, R0, R11, 0x19 ;  /* 0x0000000b00007211 */ /* 0x000fe400078fcaff */
[----:B------:R-:W-:Y:S01]  /*02a0*/  LEA.HI.SX32 R2, R2, R13, 0x19 ;  /* 0x0000000d02027211 */ /* 0x000fe200078fcaff */
[----:B------:R-:W-:Y:S01]  /*02b0*/  UIMAD UR4, UR5, UR4, URZ ;  /* 0x00000004050472a4 */ /* 0x000fe2000f8e023f */
[----:B------:R-:W-:Y:S02]  /*02c0*/  PRMT R11, RZ, 0x7610, R11 ;  /* 0x00007610ff0b7816 */ /* 0x000fe4000000000b */
[----:B------:R-:W-:-:S02]  /*02d0*/  ISETP.LT.AND P6, PT, R3, 0x1b80, !P0 ;  /* 0x00001b800300780c */ /* 0x000fc400047c1270 */
[----:B------:R-:W-:Y:S02]  /*02e0*/  PRMT R13, RZ, 0x7610, R13 ;  /* 0x00007610ff0d7816 */ /* 0x000fe4000000000d */
[----:B------:R-:W-:Y:S01]  /*02f0*/  ISETP.LT.AND P3, PT, R15, 0x1b80, !P0 ;  /* 0x00001b800f00780c */ /* 0x000fe20004761270 */
[----:B------:R-:W-:Y:S01]  /*0300*/  IMAD.MOV.U32 R27, RZ, RZ, 0x2 ;  /* 0x00000002ff1b7424 */ /* 0x000fe200078e00ff */
[C-C-:B------:R-:W-:Y:S02]  /*0310*/  LOP3.LUT R37, R31.reuse, 0xc, R10.reuse, 0xfe, !PT ;  /* 0x0000000c1f257812 */ /* 0x140fe400078efe0a */
[----:B------:R-:W-:Y:S02]  /*0320*/  P2R R18, PR, RZ, 0x40 ;  /* 0x00000040ff127803 */ /* 0x000fe40000000000 */
[C-C-:B------:R-:W-:Y:S02]  /*0330*/  LOP3.LUT R29, R31.reuse, 0x18, R10.reuse, 0xfe, !PT ;  /* 0x000000181f1d7812 */ /* 0x140fe400078efe0a */
[----:B------:R-:W-:-:S02]  /*0340*/  LOP3.LUT R33, R31, 0x14, R10, 0xfe, !PT ;  /* 0x000000141f217812 */ /* 0x000fc400078efe0a */
[----:B------:R-:W-:Y:S01]  /*0350*/  PRMT R19, RZ, 0x7610, R19 ;  /* 0x00007610ff137816 */ /* 0x000fe20000000013 */
[----:B------:R-:W-:Y:S01]  /*0360*/  IMAD.HI R21, R29, 0x66666667, RZ ;  /* 0x666666671d157827 */ /* 0x000fe200078e02ff */
[----:B------:R-:W-:-:S04]  /*0370*/  LOP3.LUT R35, R31, 0x10, R10, 0xfe, !PT ;  /* 0x000000101f237812 */ /* 0x000fc800078efe0a */
[----:B------:R-:W-:Y:S02]  /*0380*/  SHF.R.U32.HI R22, RZ, 0x1f, R21 ;  /* 0x0000001fff167819 */ /* 0x000fe40000011615 */
[----:B------:R-:W-:Y:S02]  /*0390*/  ISETP.GE.AND P4, PT, R29, 0x1b80, PT ;  /* 0x00001b801d00780c */ /* 0x000fe40003f86270 */
[----:B------:R-:W-:Y:S02]  /*03a0*/  LEA.HI.SX32 R24, R21, R22, 0x19 ;  /* 0x0000001615187211 */ /* 0x000fe400078fcaff */
[----:B------:R-:W-:-:S03]  /*03b0*/  PRMT R23, RZ, 0x7610, R23 ;  /* 0x00007610ff177816 */ /* 0x000fc60000000017 */
[----:B------:R-:W-:-:S04]  /*03c0*/  IMAD R25, R24, -0x140, R29 ;  /* 0xfffffec018197824 */ /* 0x000fc800078e021d */
[----:B------:R-:W-:Y:S01]  /*03d0*/  IMAD.WIDE R24, R25, R32, c[0x0][0x168] ;  /* 0x00005a0019187625 */ /* 0x000fe200078e0220 */
[----:B------:R-:W-:Y:S02]  /*03e0*/  PRMT R21, RZ, 0x7610, R21 ;  /* 0x00007610ff157816 */ /* 0x000fe40000000015 */
[----:B------:R-:W-:Y:S02]  /*03f0*/  PRMT R22, RZ, 0x7610, R22 ;  /* 0x00007610ff167816 */ /* 0x000fe40000000016 */
[----:B------:R-:W-:Y:S01]  /*0400*/  PRMT R30, RZ, 0x7610, R30 ;  /* 0x00007610ff1e7816 */ /* 0x000fe2000000001e */
[----:B------:R-:W-:Y:S01]  /*0410*/  IMAD R36, R33, UR4, R26 ;  /* 0x0000000421247c24 */ /* 0x000fe2000f8e021a */
[----:B--2---:R0:W-:Y:S01]  /*0420*/  STS.U16 [R17+0x84], R5 ;  /* 0x0000840511007388 */ /* 0x0041e20000000400 */
[----:B------:R-:W-:Y:S02]  /*0430*/  SHF.R.U32.HI R9, RZ, 0x10, R5 ;  /* 0x00000010ff097819 */ /* 0x000fe40000011605 */
[----:B------:R-:W-:Y:S01]  /*0440*/  SHF.R.U32.HI R8, RZ, 0x10, R4 ;  /* 0x00000010ff087819 */ /* 0x000fe20000011604 */
[----:B------:R1:W-:Y:S01]  /*0450*/  STS.U16 [R17+0x18c], R7 ;  /* 0x00018c0711007388 */ /* 0x0003e20000000400 */
[----:B------:R-:W-:-:S02]  /*0460*/  SHF.R.U32.HI R16, RZ, 0x10, R7 ;  /* 0x00000010ff107819 */ /* 0x000fc40000011607 */
[----:B------:R-:W-:Y:S01]  /*0470*/  SHF.R.U32.HI R14, RZ, 0x10, R6 ;  /* 0x00000010ff0e7819 */ /* 0x000fe20000011606 */
[----:B------:R2:W-:Y:S01]  /*0480*/  STS.U16 [R17+0x108], R6 ;  /* 0x0001080611007388 */ /* 0x0005e20000000400 */
[----:B0-----:R-:W-:Y:S01]  /*0490*/  IMAD R5, R0, -0x140, R15 ;  /* 0xfffffec000057824 */ /* 0x001fe200078e020f */
[----:B------:R-:W-:Y:S02]  /*04a0*/  LOP3.LUT R0, R31, 0x8, R10, 0xfe, !PT ;  /* 0x000000081f007812 */ /* 0x000fe400078efe0a */
[----:B------:R0:W-:Y:S01]  /*04b0*/  STS.U16 [R17+0x42], R8 ;  /* 0x0000420811007388 */ /* 0x0001e20000000400 */
[----:B-1----:R-:W-:-:S03]  /*04c0*/  IMAD R7, R2, -0x140, R3 ;  /* 0xfffffec002077824 */ /* 0x002fc600078e0203 */
[----:B------:R1:W-:Y:S01]  /*04d0*/  STS.U16 [R17], R4 ;  /* 0x0000000411007388 */ /* 0x0003e20000000400 */
[----:B--2---:R-:W-:-:S03]  /*04e0*/  IMAD.WIDE R6, R7, R32, c[0x0][0x168] ;  /* 0x00005a0007067625 */ /* 0x004fc600078e0220 */
[----:B------:R-:W-:Y:S01]  /*04f0*/  STS.U16 [R17+0xc6], R9 ;  /* 0x0000c60911007388 */ /* 0x000fe20000000400 */
[----:B0-----:R-:W-:-:S03]  /*0500*/  IMAD.HI R8, R0, 0x66666667, RZ ;  /* 0x6666666700087827 */ /* 0x001fc600078e02ff */
[----:B------:R-:W-:Y:S01]  /*0510*/  STS.U16 [R17+0x14a], R14 ;  /* 0x00014a0e11007388 */ /* 0x000fe20000000400 */
[----:B-1----:R-:W-:-:S03]  /*0520*/  IMAD.WIDE R4, R5, R32, c[0x0][0x168] ;  /* 0x00005a0005047625 */ /* 0x002fc600078e0220 */
[----:B------:R-:W-:Y:S04]  /*0530*/  STS.U16 [R17+0x1ce], R16 ;  /* 0x0001ce1011007388 */ /* 0x000fe80000000400 */
[----:B------:R-:W-:Y:S06]  /*0540*/  BAR.SYNC 0x0 ;  /* 0x0000000000007b1d */ /* 0x000fec0000000000 */
[--C-:B------:R-:W-:Y:S01]  /*0550*/  IMAD R16, R3, UR4, R26.reuse ;  /* 0x0000000403107c24 */ /* 0x100fe2000f8e021a */
[----:B------:R0:W2:Y:S01]  /*0560*/  @!P2 LDG.E.EL.U16 R11, [R6.64] ;  /* 0x00000006060ba981 */ /* 0x0000a2000c2e1500 */
[----:B------:R-:W-:Y:S01]  /*0570*/  IMAD R14, R15, UR4, R26 ;  /* 0x000000040f0e7c24 */ /* 0x000fe2000f8e021a */
[----:B------:R-:W-:-:S02]  /*0580*/  PRMT R17, RZ, 0x7610, R17 ;  /* 0x00007610ff117816 */ /* 0x000fc40000000011 */
[----:B------:R1:W3:Y:S01]  /*0590*/  @!P1 LDG.E.EL.U16 R13, [R4.64] ;  /* 0x00000006040d9981 */ /* 0x0002e2000c2e1500 */
[----:B------:R-:W-:Y:S01]  /*05a0*/  PRMT R15, RZ, 0x7610, R15 ;  /* 0x00007610ff0f7816 */ /* 0x000fe2000000000f */
[-C--:B------:R-:W-:Y:S01]  /*05b0*/  IMAD.WIDE R2, R14, R27.reuse, c[0x0][0x170] ;  /* 0x00005c000e027625 */ /* 0x080fe200078e021b */
[----:B------:R-:W-:Y:S01]  /*05c0*/  LOP3.LUT R31, R31, 0x1c, R10, 0xfe, !PT ;  /* 0x0000001c1f1f7812 */ /* 0x000fe200078efe0a */
[----:B------:R4:W5:Y:S01]  /*05d0*/  @!P4 LDG.E.EL.U16 R23, [R24.64] ;  /* 0x000000061817c981 */ /* 0x000962000c2e1500 */
[----:B0-----:R-:W-:Y:S02]  /*05e0*/  SHF.R.U32.HI R7, RZ, 0x1f, R8 ;  /* 0x0000001fff077819 */ /* 0x001fe40000011608 */
[----:B------:R-:W-:Y:S01]  /*05f0*/  P2R R6, PR, RZ, 0x8 ;  /* 0x00000008ff067803 */ /* 0x000fe20000000000 */
[----:B------:R0:W3:Y:S01]  /*0600*/  @P3 LDG.E.EL.U16 R15, [R2.64] ;  /* 0x00000006020f3981 */ /* 0x0000e2000c2e1500 */
[----:B-1----:R-:W-:Y:S01]  /*0610*/  IMAD.WIDE R4, R16, R27, c[0x0][0x170] ;  /* 0x00005c0010047625 */ /* 0x002fe200078e021b */
[----:B------:R-:W-:-:S02]  /*0620*/  LEA.HI.SX32 R7, R8, R7, 0x19 ;  /* 0x0000000708077211 */ /* 0x000fc400078fcaff */
[----:B------:R-:W-:Y:S02]  /*0630*/  ISETP.GE.AND P1, PT, R0, 0x1b80, PT ;  /* 0x00001b800000780c */ /* 0x000fe40003f26270 */
[----:B------:R1:W3:Y:S01]  /*0640*/  @P6 LDG.E.EL.U16 R17, [R4.64] ;  /* 0x0000000604116981 */ /* 0x0002e2000c2e1500 */
[----:B------:R-:W-:Y:S01]  /*0650*/  ISETP.NE.AND P6, PT, R6, RZ, PT ;  /* 0x000000ff0600720c */ /* 0x000fe20003fc5270 */
[----:B------:R-:W-:-:S04]  /*0660*/  IMAD.HI R6, R37, 0x66666667, RZ ;  /* 0x6666666725067827 */ /* 0x000fc800078e02ff */
[----:B0-----:R-:W-:-:S04]  /*0670*/  IMAD R3, R7, -0x140, R0 ;  /* 0xfffffec007037824 */ /* 0x001fc800078e0200 */
[----:B------:R-:W-:Y:S01]  /*0680*/  IMAD.WIDE R2, R3, R32, c[0x0][0x168] ;  /* 0x00005a0003027625 */ /* 0x000fe200078e0220 */
[----:B-1----:R-:W-:-:S03]  /*0690*/  SHF.R.U32.HI R5, RZ, 0x1f, R6 ;  /* 0x0000001fff057819 */ /* 0x002fc60000011606 */
[----:B------:R-:W-:Y:S01]  /*06a0*/  IMAD.HI R9, R33, 0x66666667, RZ ;  /* 0x6666666721097827 */ /* 0x000fe200078e02ff */
[----:B------:R-:W-:Y:S01]  /*06b0*/  LEA.HI.SX32 R4, R6, R5, 0x19 ;  /* 0x0000000506047211 */ /* 0x000fe200078fcaff */
[----:B------:R0:W5:Y:S01]  /*06c0*/  @!P1 LDG.E.EL.U16 R19, [R2.64] ;  /* 0x0000000602139981 */ /* 0x000162000c2e1500 */
[----:B------:R-:W-:Y:S01]  /*06d0*/  ISETP.GE.AND P1, PT, R37, 0x1b80, PT ;  /* 0x00001b802500780c */ /* 0x000fe20003f26270 */
[----:B------:R-:W-:Y:S01]  /*06e0*/  IMAD.HI R8, R35, 0x66666667, RZ ;  /* 0x6666666723087827 */ /* 0x000fe200078e02ff */
[----:B------:R-:W-:-:S03]  /*06f0*/  SHF.R.U32.HI R20, RZ, 0x1f, R9 ;  /* 0x0000001fff147819 */ /* 0x000fc60000011609 */
[----:B------:R-:W-:Y:S01]  /*0700*/  IMAD.HI R28, R31, 0x66666667, RZ ;  /* 0x666666671f1c7827 */ /* 0x000fe200078e02ff */
[----:B------:R-:W-:-:S03]  /*0710*/  SHF.R.U32.HI R7, RZ, 0x1f, R8 ;  /* 0x0000001fff077819 */ /* 0x000fc60000011608 */
[----:B------:R-:W-:Y:S01]  /*0720*/  IMAD R5, R4, -0x140, R37 ;  /* 0xfffffec004057824 */ /* 0x000fe200078e0225 */
[----:B------:R-:W-:Y:S02]  /*0730*/  LEA.HI.SX32 R6, R9, R20, 0x19 ;  /* 0x0000001409067211 */ /* 0x000fe400078fcaff */
[----:B------:R-:W-:Y:S01]  /*0740*/  PRMT R20, RZ, 0x7610, R20 ;  /* 0x00007610ff147816 */ /* 0x000fe20000000014 */
[----:B------:R-:W-:Y:S01]  /*0750*/  IMAD.WIDE R4, R5, R32, c[0x0][0x168] ;  /* 0x00005a0005047625 */ /* 0x000fe200078e0220 */
[----:B0-----:R-:W-:Y:S02]  /*0760*/  SHF.R.U32.HI R3, RZ, 0x1f, R28 ;  /* 0x0000001fff037819 */ /* 0x001fe4000001161c */
[----:B------:R-:W-:Y:S02]  /*0770*/  LEA.HI.SX32 R8, R8, R7, 0x19 ;  /* 0x0000000708087211 */ /* 0x000fe400078fcaff */
[----:B------:R-:W-:Y:S01]  /*0780*/  ISETP.GE.AND P2, PT, R35, 0x1b80, PT ;  /* 0x00001b802300780c */ /* 0x000fe20003f46270 */
[----:B------:R0:W5:Y:S01]  /*0790*/  @!P1 LDG.E.EL.U16 R20, [R4.64] ;  /* 0x0000000604149981 */ /* 0x000162000c2e1500 */
[----:B------:R-:W-:-:S02]  /*07a0*/  ISETP.GE.AND P3, PT, R33, 0x1b80, PT ;  /* 0x00001b802100780c */ /* 0x000fc40003f66270 */
[----:B------:R-:W-:Y:S01]  /*07b0*/  LEA.HI.SX32 R2, R28, R3, 0x19 ;  /* 0x000000031c027211 */ /* 0x000fe200078fcaff */
[----:B------:R-:W-:Y:S01]  /*07c0*/  IMAD R7, R8, -0x140, R35 ;  /* 0xfffffec008077824 */ /* 0x000fe200078e0223 */
[----:B------:R-:W-:Y:S01]  /*07d0*/  ISETP.GE.AND P1, PT, R31, 0x1b80, PT ;  /* 0x00001b801f00780c */ /* 0x000fe20003f26270 */
[----:B------:R-:W-:Y:S01]  /*07e0*/  IMAD R9, R6, -0x140, R33 ;  /* 0xfffffec006097824 */ /* 0x000fe200078e0221 */
[----:B------:R-:W-:Y:S01]  /*07f0*/  ISETP.LT.AND P5, PT, R0, 0x1b80, !P0 ;  /* 0x00001b800000780c */ /* 0x000fe200047a1270 */
[----:B------:R-:W-:Y:S01]  /*0800*/  IMAD R34, R2, -0x140, R31 ;  /* 0xfffffec002227824 */ /* 0x000fe200078e021f */
[----:B------:R-:W-:Y:S01]  /*0810*/  ISETP.LT.AND P4, PT, R37, 0x1b80, !P0 ;  /* 0x00001b802500780c */ /* 0x000fe20004781270 */
[----:B------:R-:W-:Y:S01]  /*0820*/  IMAD.WIDE R6, R7, R32, c[0x0][0x168] ;  /* 0x00005a0007067625 */ /* 0x000fe200078e0220 */
[----:B------:R-:W-:-:S03]  /*0830*/  PRMT R28, RZ, 0x7610, R28 ;  /* 0x00007610ff1c7816 */ /* 0x000fc6000000001c */
[-C--:B------:R-:W-:Y:S01]  /*0840*/  IMAD.WIDE R8, R9, R32.reuse, c[0x0][0x168] ;  /* 0x00005a0009087625 */ /* 0x080fe200078e0220 */
[----:B------:R1:W5:Y:S03]  /*0850*/  @!P2 LDG.E.EL.U16 R21, [R6.64] ;  /* 0x000000060615a981 */ /* 0x000366000c2e1500 */
[----:B0-----:R-:W-:Y:S01]  /*0860*/  IMAD.WIDE R4, R34, R32, c[0x0][0x168] ;  /* 0x00005a0022047625 */ /* 0x001fe200078e0220 */
[----:B------:R0:W5:Y:S01]  /*0870*/  @!P3 LDG.E.EL.U16 R22, [R8.64] ;  /* 0x000000060816b981 */ /* 0x000162000c2e1500 */
[----:B------:R-:W-:Y:S02]  /*0880*/  ISETP.LT.AND P3, PT, R35, 0x1b80, !P0 ;  /* 0x00001b802300780c */ /* 0x000fe40004761270 */
[--C-:B------:R-:W-:Y:S02]  /*0890*/  IMAD R0, R0, UR4, R26.reuse ;  /* 0x0000000400007c24 */ /* 0x100fe4000f8e021a */
[----:B------:R-:W-:Y:S01]  /*08a0*/  IMAD R2, R37, UR4, R26 ;  /* 0x0000000425027c24 */ /* 0x000fe2000f8e021a */
[----:B------:R-:W-:Y:S01]  /*08b0*/  ISETP.LT.AND P2, PT, R33, 0x1b80, !P0 ;  /* 0x00001b802100780c */ /* 0x000fe20004741270 */
[-C--:B-1----:R-:W-:Y:S01]  /*08c0*/  IMAD.WIDE R6, R0, R27.reuse, c[0x0][0x170] ;  /* 0x00005c0000067625 */ /* 0x082fe200078e021b */
[----:B------:R-:W-:Y:S01]  /*08d0*/  PRMT R3, RZ, 0x7610, R3 ;  /* 0x00007610ff037816 */ /* 0x000fe20000000003 */
[----:B------:R1:W5:Y:S01]  /*08e0*/  @!P1 LDG.E.EL.U16 R28, [R4.64] ;  /* 0x00000006041c9981 */ /* 0x000362000c2e1500 */
[----:B------:R-:W-:Y:S01]  /*08f0*/  ISETP.LT.AND P1, PT, R29, 0x1b80, !P0 ;  /* 0x00001b801d00780c */ /* 0x000fe20004721270 */
[----:B0-----:R-:W-:Y:S01]  /*0900*/  IMAD.WIDE R8, R2, R27, c[0x0][0x170] ;  /* 0x00005c0002087625 */ /* 0x001fe200078e021b */
[----:B------:R-:W-:-:S02]  /*0910*/  ISETP.LT.AND P0, PT, R31, 0x1b80, !P0 ;  /* 0x00001b801f00780c */ /* 0x000fc40004701270 */
[----:B------:R0:W5:Y:S01]  /*0920*/  @P5 LDG.E.EL.U16 R3, [R6.64] ;  /* 0x0000000606035981 */ /* 0x000162000c2e1500 */
[----:B------:R-:W-:Y:S01]  /*0930*/  IMAD R32, R35, UR4, R26 ;  /* 0x0000000423207c24 */ /* 0x000fe2000f8e021a */
[----:B------:R-:W-:Y:S01]  /*0940*/  PRMT R34, RZ, 0x7610, R34 ;  /* 0x00007610ff227816 */ /* 0x000fe20000000022 */
[--C-:B------:R-:W-:Y:S01]  /*0950*/  IMAD R29, R29, UR4, R26.reuse ;  /* 0x000000041d1d7c24 */ /* 0x100fe2000f8e021a */
[----:B------:R0:W5:Y:S01]  /*0960*/  @P4 LDG.E.EL.U16 R30, [R8.64] ;  /* 0x00000006081e4981 */ /* 0x000162000c2e1500 */
[----:B------:R-:W-:Y:S01]  /*0970*/  IMAD R26, R31, UR4, R26 ;  /* 0x000000041f1a7c24 */ /* 0x000fe2000f8e021a */
[----:B------:R-:W-:Y:S01]  /*0980*/  PRMT R35, RZ, 0x7610, R35 ;  /* 0x00007610ff237816 */ /* 0x000fe20000000023 */
[----:B----4-:R-:W-:Y:S01]  /*0990*/  IMAD.WIDE R24, R32, R27, c[0x0][0x170] ;  /* 0x00005c0020187625 */ /* 0x010fe200078e021b */
[----:B------:R-:W-:-:S03]  /*09a0*/  PRMT R33, RZ, 0x7610, R33 ;  /* 0x00007610ff217816 */ /* 0x000fc60000000021 */
[-C--:B-1----:R-:W-:Y:S01]  /*09b0*/  IMAD.WIDE R4, R36, R27.reuse, c[0x0][0x170] ;  /* 0x00005c0024047625 */ /* 0x082fe200078e021b */
[----:B------:R1:W4:Y:S03]  /*09c0*/  @P3 LDG.E.EL.U16 R34, [R24.64] ;  /* 0x0000000618223981 */ /* 0x000326000c2e1500 */
[----:B------:R-:W-:Y:S01]  /*09d0*/  IMAD.MOV.U32 R31, RZ, RZ, 0x2 ;  /* 0x00000002ff1f7424 */ /* 0x000fe200078e00ff */
[----:B------:R1:W4:Y:S01]  /*09e0*/  @P2 LDG.E.EL.U16 R35, [R4.64] ;  /* 0x0000000604232981 */ /* 0x000322000c2e1500 */
[----:B0-----:R-:W-:Y:S01]  /*09f0*/  IMAD.WIDE R6, R29, R27, c[0x0][0x170] ;  /* 0x00005c001d067625 */ /* 0x001fe200078e021b */
[----:B------:R-:W-:-:S03]  /*0a00*/  PRMT R27, RZ, 0x7610, R27 ;  /* 0x00007610ff1b7816 */ /* 0x000fc6000000001b */
[----:B------:R-:W-:Y:S01]  /*0a10*/  IMAD.WIDE R8, R26, R31, c[0x0][0x170] ;  /* 0x00005c001a087625 */ /* 0x000fe200078e021f */
[----:B------:R0:W4:Y:S04]  /*0a20*/  @P1 LDG.E.EL.U16 R33, [R6.64] ;  /* 0x0000000606211981 */ /* 0x000128000c2e1500 */
[----:B------:R0:W4:Y:S01]  /*0a30*/  @P0 LDG.E.EL.U16 R27, [R8.64] ;  /* 0x00000006081b0981 */ /* 0x000122000c2e1500 */
[----:B-1----:R-:W-:-:S05]  /*0a40*/  LOP3.LUT R25, R12, 0x1f, RZ, 0xc0, !PT ;  /* 0x0000001f0c197812 */ /* 0x002fca00078ec0ff */
[----:B------:R-:W-:-:S04]  /*0a50*/  IMAD R10, R10, 0x21, R25 ;  /* 0x000000210a0a7824 */ /* 0x000fc800078e0219 */
[----:B------:R-:W-:-:S05]  /*0a60*/  IMAD.SHL.U32 R10, R10, 0x2, RZ ;  /* 0x000000020a0a7824 */ /* 0x000fca00078e00ff */
[----:B------:R-:W1:Y:S04]  /*0a70*/  LDS.U16 R24, [R10+0x108] ;  /* 0x000108000a187984 */ /* 0x000e680000000400 */
[----:B------:R-:W1:Y:S04]  /*0a80*/  LDS.U16 R12, [R10] ;  /* 0x000000000a0c7984 */ /* 0x000e680000000400 */
[----:B0-----:R-:W0:Y:S04]  /*0a90*/  LDS.U16 R9, [R10+0x210] ;  /* 0x000210000a097984 */ /* 0x001e280000000400 */
[----:B------:R-:W-:Y:S04]  /*0aa0*/  LDS.U16 R8, [R10+0x420] ;  /* 0x000420000a087984 */ /* 0x000fe80000000400 */
[----:B------:R-:W0:Y:S04]  /*0ab0*/  LDS.U16 R7, [R10+0x528] ;  /* 0x000528000a077984 */ /* 0x000e280000000400 */
[----:B------:R-:W0:Y:S01]  /*0ac0*/  LDS.U16 R5, [R10+0x738] ;  /* 0x000738000a057984 */ /* 0x000e220000000400 */
[----:B-1----:R-:W-:-:S02]  /*0ad0*/  HADD2.F32 R24, -RZ, R24.H0_H0 ;  /* 0x20000018ff187230 */ /* 0x002fc40000004100 */
[----:B------:R-:W-:Y:S02]  /*0ae0*/  HADD2.F32 R4, -RZ, R12.H0_H0 ;  /* 0x2000000cff047230 */ /* 0x000fe40000004100 */
[----:B0-----:R-:W-:Y:S02]  /*0af0*/  HADD2.F32 R9, -RZ, R9.H0_H0 ;  /* 0x20000009ff097230 */ /* 0x001fe40000004100 */
[----:B------:R-:W-:Y:S02]  /*0b00*/  HADD2.F32 R7, -RZ, R7.H0_H0 ;  /* 0x20000007ff077230 */ /* 0x000fe40000004100 */
[----:B------:R-:W-:Y:S02]  /*0b10*/  HADD2.F32 R5, -RZ, R5.H0_H0 ;  /* 0x20000005ff057230 */ /* 0x000fe40000004100 */
[----:B------:R-:W-:-:S04]  /*0b20*/  IMAD.WIDE R36, R36, R31, c[0x0][0x178] ;  /* 0x00005e0024247625 */ /* 0x000fc800078e021f */
[----:B--2---:R-:W-:-:S05]  /*0b30*/  HADD2.F32 R11, -RZ, R11.H0_H0 ;  /* 0x2000000bff0b7230 */ /* 0x004fca0000004100 */
[----:B------:R-:W-:Y:S02]  /*0b40*/  FADD R6, R11, R24 ;  /* 0x000000180b067221 */ /* 0x000fe40000000000 */
[----:B------:R-:W0:Y:S01]  /*0b50*/  LDS.U16 R11, [R10+0x318] ;  /* 0x000318000a0b7984 */ /* 0x000e220000000400 */
[----:B---3--:R-:W-:-:S05]  /*0b60*/  HADD2.F32 R17, -RZ, R17.H0_H0 ;  /* 0x20000011ff117230 */ /* 0x008fca0000004100 */
[----:B------:R-:W-:Y:S02]  /*0b70*/  FADD R17, R17, R6 ;  /* 0x0000000611117221 */ /* 0x000fe40000000000 */
[----:B------:R-:W1:Y:S01]  /*0b80*/  LDS.U16 R6, [R10+0x630] ;  /* 0x000630000a067984 */ /* 0x000e620000000400 */
[----:B------:R-:W-:Y:S02]  /*0b90*/  HADD2.F32 R13, -RZ, R13.H0_H0 ;  /* 0x2000000dff0d7230 */ /* 0x000fe40000004100 */
[----:B------:R-:W-:-:S03]  /*0ba0*/  HADD2.F32 R15, -RZ, R15.H0_H0 ;  /* 0x2000000fff0f7230 */ /* 0x000fc60000004100 */
[----:B------:R-:W-:-:S04]  /*0bb0*/  FADD R4, R13, R4 ;  /* 0x000000040d047221 */ /* 0x000fc80000000000 */
[----:B------:R-:W-:Y:S01]  /*0bc0*/  FADD R4, R15, R4 ;  /* 0x000000040f047221 */ /* 0x000fe20000000000 */
[----:B------:R-:W-:-:S04]  /*0bd0*/  IMAD.WIDE R14, R14, R31, c[0x0][0x178] ;  /* 0x00005e000e0e7625 */ /* 0x000fc800078e021f */
[----:B------:R-:W-:Y:S01]  /*0be0*/  F2FP.F16.F32.PACK_AB R4, R17, R4 ;  /* 0x000000041104723e */ /* 0x000fe200000000ff */
[----:B-----5:R-:W-:Y:S02]  /*0bf0*/  HADD2.F32 R12, -RZ, R19.H0_H0 ;  /* 0x20000013ff0c7230 */ /* 0x020fe40000004100 */
[----:B0-----:R-:W-:Y:S02]  /*0c00*/  HADD2.F32 R11, -RZ, R11.H0_H0 ;  /* 0x2000000bff0b7230 */ /* 0x001fe40000004100 */
[----:B------:R0:W-:Y:S01]  /*0c10*/  @P6 STG.E.U16 [R14.64], R4 ;  /* 0x000000040e006986 */ /* 0x0001e2000c101506 */
[----:B------:R-:W-:Y:S01]  /*0c20*/  FADD R12, R9, R12 ;  /* 0x0000000c090c7221 */ /* 0x000fe20000000000 */
[----:B------:R-:W-:Y:S01]  /*0c30*/  HADD2.F32 R20, -RZ, R20.H0_H0 ;  /* 0x20000014ff147230 */ /* 0x000fe20000004100 */
[----:B------:R-:W-:Y:S01]  /*0c40*/  ISETP.NE.AND P6, PT, R18, RZ, PT ;  /* 0x000000ff1200720c */ /* 0x000fe20003fc5270 */
[----:B------:R-:W-:-:S03]  /*0c50*/  HADD2.F32 R9, -RZ, R8.H0_H0 ;  /* 0x20000008ff097230 */ /* 0x000fc60000004100 */
[----:B------:R-:W-:Y:S01]  /*0c60*/  FADD R11, R11, R20 ;  /* 0x000000140b0b7221 */ /* 0x000fe20000000000 */
[----:B------:R-:W-:Y:S02]  /*0c70*/  HADD2.F32 R23, -RZ, R23.H0_H0 ;  /* 0x20000017ff177230 */ /* 0x000fe40000004100 */
[----:B-1----:R-:W-:Y:S02]  /*0c80*/  HADD2.F32 R6, -RZ, R6.H0_H0 ;  /* 0x20000006ff067230 */ /* 0x002fe40000004100 */
[----:B0-----:R-:W-:Y:S02]  /*0c90*/  HADD2.F32 R14, -RZ, R21.H0_H0 ;  /* 0x20000015ff0e7230 */ /* 0x001fe40000004100 */
[----:B------:R-:W-:-:S03]  /*0ca0*/  HADD2.F32 R22, -RZ, R22.H0_H0 ;  /* 0x20000016ff167230 */ /* 0x000fc60000004100 */
[----:B------:R-:W-:Y:S02]  /*0cb0*/  FADD R9, R9, R14 ;  /* 0x0000000e09097221 */ /* 0x000fe40000000000 */
[----:B------:R-:W-:Y:S01]  /*0cc0*/  FADD R10, R7, R22 ;  /* 0x00000016070a7221 */ /* 0x000fe20000000000 */
[----:B------:R-:W-:Y:S02]  /*0cd0*/  HADD2.F32 R3, -RZ, R3.H0_H0 ;  /* 0x20000003ff037230 */ /* 0x000fe40000004100 */
[----:B------:R-:W-:-:S03]  /*0ce0*/  HADD2.F32 R30, -RZ, R30.H0_H0 ;  /* 0x2000001eff1e7230 */ /* 0x000fc60000004100 */
[----:B------:R-:W-:Y:S01]  /*0cf0*/  FADD R3, R3, R12 ;  /* 0x0000000c03037221 */ /* 0x000fe20000000000 */
[----:B------:R-:W-:Y:S01]  /*0d00*/  HADD2.F32 R12, -RZ, R28.H0_H0 ;  /* 0x2000001cff0c7230 */ /* 0x000fe20000004100 */
[----:B------:R-:W-:Y:S01]  /*0d10*/  FADD R8, R30, R11 ;  /* 0x0000000b1e087221 */ /* 0x000fe20000000000 */
[----:B----4-:R-:W-:Y:S02]  /*0d20*/  HADD2.F32 R34, -RZ, R34.H0_H0 ;  /* 0x20000022ff227230 */ /* 0x010fe40000004100 */
[----:B------:R-:W-:Y:S02]  /*0d30*/  HADD2.F32 R35, -RZ, R35.H0_H0 ;  /* 0x20000023ff237230 */ /* 0x000fe40000004100 */
[----:B------:R-:W-:Y:S01]  /*0d40*/  F2FP.F16.F32.PACK_AB R8, R8, R3 ;  /* 0x000000030808723e */ /* 0x000fe200000000ff */
[----:B------:R-:W-:Y:S01]  /*0d50*/  FADD R6, R6, R23 ;  /* 0x0000001706067221 */ /* 0x000fe20000000000 */
[----:B------:R-:W-:Y:S01]  /*0d60*/  FADD R12, R5, R12 ;  /* 0x0000000c050c7221 */ /* 0x000fe20000000000 */
[----:B------:R-:W-:Y:S01]  /*0d70*/  FADD R9, R34, R9 ;  /* 0x0000000922097221 */ /* 0x000fe20000000000 */
[----:B------:R-:W-:Y:S01]  /*0d80*/  FADD R10, R35, R10 ;  /* 0x0000000a230a7221 */ /* 0x000fe20000000000 */
[----:B------:R-:W-:Y:S01]  /*0d90*/  HADD2.F32 R33, -RZ, R33.H0_H0 ;  /* 0x20000021ff217230 */ /* 0x000fe20000004100 */
[----:B------:R-:W-:Y:S01]  /*0da0*/  PRMT R3, R4, 0x7632, R3 ;  /* 0x0000763204037816 */ /* 0x000fe20000000003 */
[----:B------:R-:W-:-:S04]  /*0db0*/  IMAD.WIDE R16, R16, R31, c[0x0][0x178] ;  /* 0x00005e0010107625 */ /* 0x000fc800078e021f */
[----:B------:R-:W-:Y:S02]  /*0dc0*/  HADD2.F32 R27, -RZ, R27.H0_H0 ;  /* 0x2000001bff1b7230 */ /* 0x000fe40000004100 */
[----:B------:R-:W-:Y:S01]  /*0dd0*/  IMAD.WIDE R4, R0, R31, c[0x0][0x178] ;  /* 0x00005e0000047625 */ /* 0x000fe200078e021f */
[----:B------:R-:W-:Y:S01]  /*0de0*/  FADD R6, R33, R6 ;  /* 0x0000000621067221 */ /* 0x000fe20000000000 */
[----:B------:R0:W-:Y:S01]  /*0df0*/  @P6 STG.E.U16 [R16.64], R3 ;  /* 0x0000000310006986 */ /* 0x0001e2000c101506 */
[----:B------:R-:W-:Y:S01]  /*0e00*/  FADD R27, R27, R12 ;  /* 0x0000000c1b1b7221 */ /* 0x000fe20000000000 */
[----:B------:R-:W-:Y:S02]  /*0e10*/  F2FP.F16.F32.PACK_AB R9, R10, R9 ;  /* 0x000000090a09723e */ /* 0x000fe400000000ff */
[----:B------:R1:W-:Y:S01]  /*0e20*/  @P5 STG.E.U16 [R4.64], R8 ;  /* 0x0000000804005986 */ /* 0x0003e2000c101506 */
[----:B------:R-:W-:Y:S01]  /*0e30*/  IMAD.WIDE R32, R32, R31, c[0x0][0x178] ;  /* 0x00005e0020207625 */ /* 0x000fe200078e021f */
[----:B------:R-:W-:-:S02]  /*0e40*/  F2FP.F16.F32.PACK_AB R0, R27, R6 ;  /* 0x000000061b00723e */ /* 0x000fc400000000ff */
[----:B------:R-:W-:Y:S01]  /*0e50*/  PRMT R18, R9, 0x7632, R18 ;  /* 0x0000763209127816 */ /* 0x000fe20000000012 */
[----:B------:R-:W-:-:S04]  /*0e60*/  IMAD.WIDE R6, R29, R31, c[0x0][0x178] ;  /* 0x00005e001d067625 */ /* 0x000fc800078e021f */
[----:B0-----:R-:W-:Y:S01]  /*0e70*/  IMAD.WIDE R2, R2, R31, c[0x0][0x178] ;  /* 0x00005e0002027625 */ /* 0x001fe200078e021f */
[----:B-1----:R-:W-:-:S05]  /*0e80*/  PRMT R5, R8, 0x7632, R5 ;  /* 0x0000763208057816 */ /* 0x002fca0000000005 */
[----:B------:R0:W-:Y:S04]  /*0e90*/  @P4 STG.E.U16 [R2.64], R5 ;  /* 0x0000000502004986 */ /* 0x0001e8000c101506 */
[----:B------:R0:W-:Y:S04]  /*0ea0*/  @P3 STG.E.U16 [R32.64], R9 ;  /* 0x0000000920003986 */ /* 0x0001e8000c101506 */
[----:B------:R0:W-:Y:S01]  /*0eb0*/  @P2 STG.E.U16 [R36.64], R18 ;  /* 0x0000001224002986 */ /* 0x0001e2000c101506 */
[----:B------:R-:W-:-:S03]  /*0ec0*/  IMAD.WIDE R26, R26, R31, c[0x0][0x178] ;  /* 0x00005e001a1a7625 */ /* 0x000fc600078e021f */
[----:B------:R0:W-:Y:S01]  /*0ed0*/  @P1 STG.E.U16 [R6.64], R0 ;  /* 0x0000000006001986 */ /* 0x0001e2000c101506 */
[----:B------:R-:W-:Y:S05]  /*0ee0*/  @!P0 EXIT ;  /* 0x000000000000894d */ /* 0x000fea0003800000 */
[----:B------:R-:W-:-:S05]  /*0ef0*/  PRMT R13, R0, 0x7632, R13 ;  /* 0x00007632000d7816 */ /* 0x000fca000000000d */
[----:B------:R-:W-:Y:S01]  /*0f00*/  STG.E.U16 [R26.64], R13 ;  /* 0x0000000d1a007986 */ /* 0x000fe2000c101506 */
[----:B------:R-:W-:Y:S05]  /*0f10*/  EXIT ;  /* 0x000000000000794d */ /* 0x000fea0003800000 */
.L_x_0:
[----:B------:R-:W-:-:S00]  /*0f20*/  BRA `(.L_x_0) ;  /* 0xfffffff000007947 */ /* 0x000fc0000383ffff */
[----:B------:R-:W-:-:S00]  /*0f30*/  NOP ;  /* 0x0000000000007918 */ /* 0x000fc00000000000 */
        /* <DEDUP_REMOVED lines=12> */
.L_x_1:


//--------------------- .nv.shared.triton__0d1d2d3d456de7 --------------------------
	.section	.nv.shared.triton__0d1d2d3d456de7,"aw",@nobits
	.align	16
